//
// Generated by NVIDIA NVVM Compiler
//
// Compiler Build ID: CL-36424714
// Cuda compilation tools, release 13.0, V13.0.88
// Based on NVVM 20.0.0
//

.version 9.0
.target sm_100
.address_size 64

	// .globl	_Z15CUDA_BFS_KERNELP4NodePiS1_S1_S1_Pb
.extern .func  (.param .b32 func_retval0) vprintf
(
	.param .b64 vprintf_param_0,
	.param .b64 vprintf_param_1
)
;
// arrayCounter has been demoted
.global .align 1 .b8 $str[20] = {67, 85, 68, 65, 32, 78, 79, 68, 69, 83, 32, 84, 79, 32, 82, 85, 78, 58, 10};
.global .align 1 .b8 $str$1[9] = {78, 111, 100, 101, 32, 37, 100, 10};
.global .align 1 .b8 $str$2[2] = {10};
.global .align 1 .b8 $str$3[17] = {78, 111, 100, 101, 32, 111, 114, 100, 101, 114, 58, 32, 37, 100, 32, 10};
.global .align 1 .b8 $str$4[25] = {67, 85, 68, 65, 32, 78, 79, 68, 69, 83, 32, 73, 78, 32, 70, 82, 79, 78, 84, 73, 69, 82, 58, 10};
.global .align 1 .b8 $str$5[23] = {108, 101, 110, 103, 116, 104, 32, 111, 102, 32, 102, 114, 111, 110, 116, 105, 101, 114, 32, 37, 100, 10};

.visible .entry _Z15CUDA_BFS_KERNELP4NodePiS1_S1_S1_Pb(
	.param .u64 .ptr .align 1 _Z15CUDA_BFS_KERNELP4NodePiS1_S1_S1_Pb_param_0,
	.param .u64 .ptr .align 1 _Z15CUDA_BFS_KERNELP4NodePiS1_S1_S1_Pb_param_1,
	.param .u64 .ptr .align 1 _Z15CUDA_BFS_KERNELP4NodePiS1_S1_S1_Pb_param_2,
	.param .u64 .ptr .align 1 _Z15CUDA_BFS_KERNELP4NodePiS1_S1_S1_Pb_param_3,
	.param .u64 .ptr .align 1 _Z15CUDA_BFS_KERNELP4NodePiS1_S1_S1_Pb_param_4,
	.param .u64 .ptr .align 1 _Z15CUDA_BFS_KERNELP4NodePiS1_S1_S1_Pb_param_5
)
{
	.local .align 8 .b8 	__local_depot0[8];
	.reg .b64 	%SP;
	.reg .b64 	%SPL;
	.reg .pred 	%p<14>;
	.reg .b16 	%rs<6>;
	.reg .b32 	%r<73>;
	.reg .b64 	%rd<55>;
	// demoted variable
	.shared .align 4 .u32 arrayCounter;
	mov.u64 	%SPL, __local_depot0;
	cvta.local.u64 	%SP, %SPL;
	ld.param.u64 	%rd10, [_Z15CUDA_BFS_KERNELP4NodePiS1_S1_S1_Pb_param_0];
	ld.param.u64 	%rd11, [_Z15CUDA_BFS_KERNELP4NodePiS1_S1_S1_Pb_param_1];
	ld.param.u64 	%rd12, [_Z15CUDA_BFS_KERNELP4NodePiS1_S1_S1_Pb_param_2];
	ld.param.u64 	%rd13, [_Z15CUDA_BFS_KERNELP4NodePiS1_S1_S1_Pb_param_3];
	ld.param.u64 	%rd9, [_Z15CUDA_BFS_KERNELP4NodePiS1_S1_S1_Pb_param_4];
	ld.param.u64 	%rd14, [_Z15CUDA_BFS_KERNELP4NodePiS1_S1_S1_Pb_param_5];
	cvta.to.global.u64 	%rd1, %rd11;
	cvta.to.global.u64 	%rd2, %rd12;
	cvta.to.global.u64 	%rd3, %rd10;
	cvta.to.global.u64 	%rd4, %rd14;
	cvta.to.global.u64 	%rd5, %rd13;
	add.u64 	%rd15, %SP, 0;
	add.u64 	%rd6, %SPL, 0;
	mov.u32 	%r1, %tid.x;
	setp.ne.s32 	%p1, %r1, 0;
	@%p1 bra 	$L__BB0_5;
	mov.u64 	%rd16, $str;
	cvta.global.u64 	%rd17, %rd16;
	{ // callseq 0, 0
	.param .b64 param0;
	st.param.b64 	[param0], %rd17;
	.param .b64 param1;
	st.param.b64 	[param1], 0;
	.param .b32 retval0;
	call.uni (retval0), 
	vprintf, 
	(
	param0, 
	param1
	);
	ld.param.b32 	%r19, [retval0];
	} // callseq 0
	ld.global.u32 	%r21, [%rd5];
	setp.lt.s32 	%p2, %r21, 1;
	@%p2 bra 	$L__BB0_4;
	mov.b32 	%r67, 0;
	mov.u64 	%rd20, $str$1;
$L__BB0_3:
	mul.wide.u32 	%rd18, %r67, 20;
	add.s64 	%rd19, %rd3, %rd18;
	ld.global.u32 	%r23, [%rd19];
	st.local.u32 	[%rd6], %r23;
	cvta.global.u64 	%rd21, %rd20;
	{ // callseq 1, 0
	.param .b64 param0;
	st.param.b64 	[param0], %rd21;
	.param .b64 param1;
	st.param.b64 	[param1], %rd15;
	.param .b32 retval0;
	call.uni (retval0), 
	vprintf, 
	(
	param0, 
	param1
	);
	ld.param.b32 	%r24, [retval0];
	} // callseq 1
	add.s32 	%r67, %r67, 1;
	ld.global.u32 	%r26, [%rd5];
	setp.lt.s32 	%p3, %r67, %r26;
	@%p3 bra 	$L__BB0_3;
$L__BB0_4:
	mov.u64 	%rd23, $str$2;
	cvta.global.u64 	%rd24, %rd23;
	{ // callseq 2, 0
	.param .b64 param0;
	st.param.b64 	[param0], %rd24;
	.param .b64 param1;
	st.param.b64 	[param1], 0;
	.param .b32 retval0;
	call.uni (retval0), 
	vprintf, 
	(
	param0, 
	param1
	);
	ld.param.b32 	%r27, [retval0];
	} // callseq 2
	mov.b32 	%r29, 0;
	st.shared.u32 	[arrayCounter], %r29;
$L__BB0_5:
	bar.sync 	0;
	mov.u32 	%r30, %ctaid.x;
	mov.u32 	%r31, %ntid.x;
	mad.lo.s32 	%r4, %r30, %r31, %r1;
	setp.lt.s32 	%p4, %r4, 6;
	@%p4 bra 	$L__BB0_7;
	mov.b16 	%rs1, 0;
	st.global.u8 	[%rd4], %rs1;
$L__BB0_7:
	mul.wide.s32 	%rd25, %r4, 20;
	add.s64 	%rd26, %rd3, %rd25;
	add.s64 	%rd7, %rd26, 12;
	ld.global.u8 	%rs2, [%rd26+12];
	setp.ne.s16 	%p5, %rs2, 0;
	@%p5 bra 	$L__BB0_20;
	ld.global.u32 	%r32, [%rd7+-12];
	st.local.u32 	[%rd6], %r32;
	mov.u64 	%rd27, $str$3;
	cvta.global.u64 	%rd28, %rd27;
	{ // callseq 3, 0
	.param .b64 param0;
	st.param.b64 	[param0], %rd28;
	.param .b64 param1;
	st.param.b64 	[param1], %rd15;
	.param .b32 retval0;
	call.uni (retval0), 
	vprintf, 
	(
	param0, 
	param1
	);
	ld.param.b32 	%r33, [retval0];
	} // callseq 3
	mov.b16 	%rs3, 1;
	st.global.u8 	[%rd7], %rs3;
	cvta.to.global.u64 	%rd30, %rd9;
	ld.global.u32 	%r35, [%rd30];
	st.global.u32 	[%rd7+4], %r35;
	bar.sync 	0;
	ld.global.u32 	%r5, [%rd7+-8];
	ld.global.u32 	%r36, [%rd7+-4];
	add.s32 	%r6, %r36, %r5;
	setp.lt.s32 	%p6, %r36, 1;
	@%p6 bra 	$L__BB0_15;
	add.s32 	%r37, %r5, 1;
	max.s32 	%r7, %r6, %r37;
	sub.s32 	%r38, %r7, %r5;
	and.b32  	%r8, %r38, 3;
	setp.eq.s32 	%p7, %r8, 0;
	mov.u32 	%r70, %r5;
	@%p7 bra 	$L__BB0_12;
	neg.s32 	%r68, %r8;
	mov.u32 	%r70, %r5;
$L__BB0_11:
	.pragma "nounroll";
	mul.wide.s32 	%rd31, %r70, 4;
	add.s64 	%rd32, %rd1, %rd31;
	ld.global.u32 	%r39, [%rd32];
	ld.shared.u32 	%r40, [arrayCounter];
	mul.wide.s32 	%rd33, %r40, 4;
	add.s64 	%rd34, %rd2, %rd33;
	st.global.u32 	[%rd34], %r39;
	atom.shared.add.u32 	%r41, [arrayCounter], 1;
	mov.b16 	%rs4, 0;
	st.global.u8 	[%rd4], %rs4;
	add.s32 	%r70, %r70, 1;
	add.s32 	%r68, %r68, 1;
	setp.ne.s32 	%p8, %r68, 0;
	@%p8 bra 	$L__BB0_11;
$L__BB0_12:
	sub.s32 	%r42, %r5, %r7;
	setp.gt.u32 	%p9, %r42, -4;
	@%p9 bra 	$L__BB0_15;
	add.s64 	%rd8, %rd1, 8;
$L__BB0_14:
	mul.wide.s32 	%rd35, %r70, 4;
	add.s64 	%rd36, %rd8, %rd35;
	ld.global.u32 	%r43, [%rd36+-8];
	ld.shared.u32 	%r44, [arrayCounter];
	mul.wide.s32 	%rd37, %r44, 4;
	add.s64 	%rd38, %rd2, %rd37;
	st.global.u32 	[%rd38], %r43;
	atom.shared.add.u32 	%r45, [arrayCounter], 1;
	mov.b16 	%rs5, 0;
	st.global.u8 	[%rd4], %rs5;
	ld.global.u32 	%r46, [%rd36+-4];
	ld.shared.u32 	%r47, [arrayCounter];
	mul.wide.s32 	%rd39, %r47, 4;
	add.s64 	%rd40, %rd2, %rd39;
	st.global.u32 	[%rd40], %r46;
	atom.shared.add.u32 	%r48, [arrayCounter], 1;
	st.global.u8 	[%rd4], %rs5;
	ld.global.u32 	%r49, [%rd36];
	ld.shared.u32 	%r50, [arrayCounter];
	mul.wide.s32 	%rd41, %r50, 4;
	add.s64 	%rd42, %rd2, %rd41;
	st.global.u32 	[%rd42], %r49;
	atom.shared.add.u32 	%r51, [arrayCounter], 1;
	st.global.u8 	[%rd4], %rs5;
	ld.global.u32 	%r52, [%rd36+4];
	ld.shared.u32 	%r53, [arrayCounter];
	mul.wide.s32 	%rd43, %r53, 4;
	add.s64 	%rd44, %rd2, %rd43;
	st.global.u32 	[%rd44], %r52;
	atom.shared.add.u32 	%r54, [arrayCounter], 1;
	st.global.u8 	[%rd4], %rs5;
	add.s32 	%r70, %r70, 4;
	setp.lt.s32 	%p10, %r70, %r6;
	@%p10 bra 	$L__BB0_14;
$L__BB0_15:
	setp.ne.s32 	%p11, %r1, 0;
	ld.shared.u32 	%r55, [arrayCounter];
	st.global.u32 	[%rd5], %r55;
	@%p11 bra 	$L__BB0_19;
	mov.u64 	%rd45, $str$4;
	cvta.global.u64 	%rd46, %rd45;
	{ // callseq 4, 0
	.param .b64 param0;
	st.param.b64 	[param0], %rd46;
	.param .b64 param1;
	st.param.b64 	[param1], 0;
	.param .b32 retval0;
	call.uni (retval0), 
	vprintf, 
	(
	param0, 
	param1
	);
	ld.param.b32 	%r56, [retval0];
	} // callseq 4
	ld.global.u32 	%r58, [%rd5];
	setp.lt.s32 	%p12, %r58, 1;
	@%p12 bra 	$L__BB0_19;
	mov.b32 	%r72, 0;
	mov.u64 	%rd49, $str$1;
$L__BB0_18:
	mul.wide.u32 	%rd47, %r72, 4;
	add.s64 	%rd48, %rd2, %rd47;
	ld.global.u32 	%r60, [%rd48];
	st.local.u32 	[%rd6], %r60;
	cvta.global.u64 	%rd50, %rd49;
	{ // callseq 5, 0
	.param .b64 param0;
	st.param.b64 	[param0], %rd50;
	.param .b64 param1;
	st.param.b64 	[param1], %rd15;
	.param .b32 retval0;
	call.uni (retval0), 
	vprintf, 
	(
	param0, 
	param1
	);
	ld.param.b32 	%r61, [retval0];
	} // callseq 5
	add.s32 	%r72, %r72, 1;
	ld.global.u32 	%r63, [%rd5];
	setp.lt.s32 	%p13, %r72, %r63;
	@%p13 bra 	$L__BB0_18;
$L__BB0_19:
	ld.shared.u32 	%r64, [arrayCounter];
	st.local.u32 	[%rd6], %r64;
	mov.u64 	%rd52, $str$5;
	cvta.global.u64 	%rd53, %rd52;
	{ // callseq 6, 0
	.param .b64 param0;
	st.param.b64 	[param0], %rd53;
	.param .b64 param1;
	st.param.b64 	[param1], %rd15;
	.param .b32 retval0;
	call.uni (retval0), 
	vprintf, 
	(
	param0, 
	param1
	);
	ld.param.b32 	%r65, [retval0];
	} // callseq 6
$L__BB0_20:
	ret;

}


// ===== COMPILED SASS (sm_100) =====

	.target	sm_100

	.elftype	@"ET_EXEC"


//--------------------- .note.nv.tkinfo           --------------------------
	.section	.note.nv.tkinfo,"",@"SHT_NOTE"
	.sectionflags	@"SHF_NOTE_NV_TKINFO"
	.tkinfo
        /*0018*/ 	.word	0x00000002
        /*0030*/ 	.string	""
        /*0030*/ 	.string	"ptxas"
        /*0030*/ 	.string	"Cuda compilation tools, release 13.0, V13.0.88"
        /*0030*/ 	.string	"Build cuda_13.0.r13.0/compiler.36424714_0"
        /*0030*/ 	.string	"-arch sm_100 -m 64 "



//--------------------- .note.nv.cuinfo           --------------------------
	.section	.note.nv.cuinfo,"",@"SHT_NOTE"
	.sectionflags	@"SHF_NOTE_NV_CUINFO"
        /*0018*/ 	.short	0x0002
        /*001a*/ 	.short	0x0064
        /*001c*/ 	.short	0x0082
	.zero		2


//--------------------- .nv.info                  --------------------------
	.section	.nv.info,"",@"SHT_CUDA_INFO"
	.align	4


	//----- nvinfo : EIATTR_REGCOUNT
	.align		4
        /*0000*/ 	.byte	0x04, 0x2f
        /*0002*/ 	.short	(.L_7 - .L_6)
	.align		4
.L_6:
        /*0004*/ 	.word	index@(_Z15CUDA_BFS_KERNELP4NodePiS1_S1_S1_Pb)
        /*0008*/ 	.word	0x0000001c


	//----- nvinfo : EIATTR_FRAME_SIZE
	.align		4
.L_7:
        /*000c*/ 	.byte	0x04, 0x11
        /*000e*/ 	.short	(.L_9 - .L_8)
	.align		4
.L_8:
        /*0010*/ 	.word	index@(_Z15CUDA_BFS_KERNELP4NodePiS1_S1_S1_Pb)
        /*0014*/ 	.word	0x00000008


	//----- nvinfo : EIATTR_MIN_STACK_SIZE
	.align		4
.L_9:
        /*0018*/ 	.byte	0x04, 0x12
        /*001a*/ 	.short	(.L_11 - .L_10)
	.align		4
.L_10:
        /*001c*/ 	.word	index@(_Z15CUDA_BFS_KERNELP4NodePiS1_S1_S1_Pb)
        /*0020*/ 	.word	0x00000008
.L_11:


//--------------------- .nv.compat                --------------------------
	.section	.nv.compat,"",@"SHT_CUDA_COMPAT_INFO"
	.align	4
        /*0000*/ 	.byte	0x02, 0x09, 0x00, 0x00, 0x02, 0x02, 0x01, 0x00, 0x02, 0x05, 0x05, 0x00, 0x03, 0x07, 0x01, 0x01
        /*0010*/ 	.byte	0x02, 0x03, 0x00, 0x00, 0x02, 0x06, 0x01, 0x00, 0x04, 0x0b, 0x08, 0x00, 0x09, 0x00, 0x00, 0x00
        /*0020*/ 	.byte	0x00, 0x00, 0x00, 0x00


//--------------------- .nv.info._Z15CUDA_BFS_KERNELP4NodePiS1_S1_S1_Pb --------------------------
	.section	.nv.info._Z15CUDA_BFS_KERNELP4NodePiS1_S1_S1_Pb,"",@"SHT_CUDA_INFO"
	.sectionflags	@""
	.align	4


	//----- nvinfo : EIATTR_CUDA_API_VERSION
	.align		4
        /*0000*/ 	.byte	0x04, 0x37
        /*0002*/ 	.short	(.L_13 - .L_12)
.L_12:
        /*0004*/ 	.word	0x00000082


	//----- nvinfo : EIATTR_KPARAM_INFO
	.align		4
.L_13:
        /*0008*/ 	.byte	0x04, 0x17
        /*000a*/ 	.short	(.L_15 - .L_14)
.L_14:
        /*000c*/ 	.word	0x00000000
        /*0010*/ 	.short	0x0005
        /*0012*/ 	.short	0x0028
        /*0014*/ 	.byte	0x00, 0xf5, 0x21, 0x00


	//----- nvinfo : EIATTR_KPARAM_INFO
	.align		4
.L_15:
        /*0018*/ 	.byte	0x04, 0x17
        /*001a*/ 	.short	(.L_17 - .L_16)
.L_16:
        /*001c*/ 	.word	0x00000000
        /*0020*/ 	.short	0x0004
        /*0022*/ 	.short	0x0020
        /*0024*/ 	.byte	0x00, 0xf5, 0x21, 0x00


	//----- nvinfo : EIATTR_KPARAM_INFO
	.align		4
.L_17:
        /*0028*/ 	.byte	0x04, 0x17
        /*002a*/ 	.short	(.L_19 - .L_18)
.L_18:
        /*002c*/ 	.word	0x00000000
        /*0030*/ 	.short	0x0003
        /*0032*/ 	.short	0x0018
        /*0034*/ 	.byte	0x00, 0xf5, 0x21, 0x00


	//----- nvinfo : EIATTR_KPARAM_INFO
	.align		4
.L_19:
        /*0038*/ 	.byte	0x04, 0x17
        /*003a*/ 	.short	(.L_21 - .L_20)
.L_20:
        /*003c*/ 	.word	0x00000000
        /*0040*/ 	.short	0x0002
        /*0042*/ 	.short	0x0010
        /*0044*/ 	.byte	0x00, 0xf5, 0x21, 0x00


	//----- nvinfo : EIATTR_KPARAM_INFO
	.align		4
.L_21:
        /*0048*/ 	.byte	0x04, 0x17
        /*004a*/ 	.short	(.L_23 - .L_22)
.L_22:
        /*004c*/ 	.word	0x00000000
        /*0050*/ 	.short	0x0001
        /*0052*/ 	.short	0x0008
        /*0054*/ 	.byte	0x00, 0xf5, 0x21, 0x00


	//----- nvinfo : EIATTR_KPARAM_INFO
	.align		4
.L_23:
        /*0058*/ 	.byte	0x04, 0x17
        /*005a*/ 	.short	(.L_25 - .L_24)
.L_24:
        /*005c*/ 	.word	0x00000000
        /*0060*/ 	.short	0x0000
        /*0062*/ 	.short	0x0000
        /*0064*/ 	.byte	0x00, 0xf5, 0x21, 0x00


	//----- nvinfo : EIATTR_SPARSE_MMA_MASK
	.align		4
.L_25:
        /*0068*/ 	.byte	0x03, 0x50
        /*006a*/ 	.short	0x0000


	//----- nvinfo : EIATTR_MAXREG_COUNT
	.align		4
        /*006c*/ 	.byte	0x03, 0x1b
        /*006e*/ 	.short	0x00ff


	//----- nvinfo : EIATTR_NUM_BARRIERS
	.align		4
        /*0070*/ 	.byte	0x02, 0x4c
        /*0072*/ 	.byte	0x01
	.zero		1


	//----- nvinfo : EIATTR_EXTERNS
	.align		4
        /*0074*/ 	.byte	0x04, 0x0f
        /*0076*/ 	.short	(.L_27 - .L_26)


	//   ....[0]....
	.align		4
.L_26:
        /*0078*/ 	.word	index@(vprintf)


	//----- nvinfo : EIATTR_MERCURY_ISA_VERSION
	.align		4
.L_27:
        /*007c*/ 	.byte	0x03, 0x5f
        /*007e*/ 	.short	0x0101


	//----- nvinfo : EIATTR_VRC_CTA_INIT_COUNT
	.align		4
        /*0080*/ 	.byte	0x02, 0x4a
	.zero		1
	.zero		1


	//----- nvinfo : EIATTR_SYSCALL_OFFSETS
	.align		4
        /*0084*/ 	.byte	0x04, 0x46
        /*0086*/ 	.short	(.L_29 - .L_28)


	//   ....[0]....
.L_28:
        /*0088*/ 	.word	0x00000110


	//   ....[1]....
        /*008c*/ 	.word	0x00000240


	//   ....[2]....
        /*0090*/ 	.word	0x00000320


	//   ....[3]....
        /*0094*/ 	.word	0x000004e0


	//   ....[4]....
        /*0098*/ 	.word	0x00000ae0


	//   ....[5]....
        /*009c*/ 	.word	0x00000c00


	//   ....[6]....
        /*00a0*/ 	.word	0x00000d40


	//----- nvinfo : EIATTR_EXIT_INSTR_OFFSETS
	.align		4
.L_29:
        /*00a4*/ 	.byte	0x04, 0x1c
        /*00a6*/ 	.short	(.L_31 - .L_30)


	//   ....[0]....
.L_30:
        /*00a8*/ 	.word	0x00000430


	//   ....[1]....
        /*00ac*/ 	.word	0x00000d50


	//----- nvinfo : EIATTR_CRS_STACK_SIZE
	.align		4
.L_31:
        /*00b0*/ 	.byte	0x04, 0x1e
        /*00b2*/ 	.short	(.L_33 - .L_32)
.L_32:
        /*00b4*/ 	.word	0x00000000


	//----- nvinfo : EIATTR_CBANK_PARAM_SIZE
	.align		4
.L_33:
        /*00b8*/ 	.byte	0x03, 0x19
        /*00ba*/ 	.short	0x0030


	//----- nvinfo : EIATTR_PARAM_CBANK
	.align		4
        /*00bc*/ 	.byte	0x04, 0x0a
        /*00be*/ 	.short	(.L_35 - .L_34)
	.align		4
.L_34:
        /*00c0*/ 	.word	index@(.nv.constant0._Z15CUDA_BFS_KERNELP4NodePiS1_S1_S1_Pb)
        /*00c4*/ 	.short	0x0380
        /*00c6*/ 	.short	0x0030


	//----- nvinfo : EIATTR_SW_WAR
	.align		4
.L_35:
        /*00c8*/ 	.byte	0x04, 0x36
        /*00ca*/ 	.short	(.L_37 - .L_36)
.L_36:
        /*00cc*/ 	.word	0x00000008
.L_37:


//--------------------- .nv.callgraph             --------------------------
	.section	.nv.callgraph,"",@"SHT_CUDA_CALLGRAPH"
	.align	4
	.sectionentsize	8
	.align		4
        /*0000*/ 	.word	0x00000000
	.align		4
        /*0004*/ 	.word	0xffffffff
	.align		4
        /*0008*/ 	.word	index@(_Z15CUDA_BFS_KERNELP4NodePiS1_S1_S1_Pb)
	.align		4
        /*000c*/ 	.word	index@(vprintf)
	.align		4
        /*0010*/ 	.word	0x00000000
	.align		4
        /*0014*/ 	.word	0xfffffffe
	.align		4
        /*0018*/ 	.word	0x00000000
	.align		4
        /*001c*/ 	.word	0xfffffffd
	.align		4
        /*0020*/ 	.word	0x00000000
	.align		4
        /*0024*/ 	.word	0xfffffffc


//--------------------- .nv.constant4             --------------------------
	.section	.nv.constant4,"a",@progbits
	.align	8
	.align		8
.nv.constant4:
        /*0000*/ 	.dword	vprintf
	.align		8
        /*0008*/ 	.dword	$str
	.align		8
        /*0010*/ 	.dword	$str$1
	.align		8
        /*0018*/ 	.dword	$str$2
	.align		8
        /*0020*/ 	.dword	$str$3
	.align		8
        /*0028*/ 	.dword	$str$4
	.align		8
        /*0030*/ 	.dword	$str$5


//--------------------- .text._Z15CUDA_BFS_KERNELP4NodePiS1_S1_S1_Pb --------------------------
	.section	.text._Z15CUDA_BFS_KERNELP4NodePiS1_S1_S1_Pb,"ax",@progbits
	.align	128
        .global         _Z15CUDA_BFS_KERNELP4NodePiS1_S1_S1_Pb
        .type           _Z15CUDA_BFS_KERNELP4NodePiS1_S1_S1_Pb,@function
        .size           _Z15CUDA_BFS_KERNELP4NodePiS1_S1_S1_Pb,(.L_x_20 - _Z15CUDA_BFS_KERNELP4NodePiS1_S1_S1_Pb)
        .other          _Z15CUDA_BFS_KERNELP4NodePiS1_S1_S1_Pb,@"STO_CUDA_ENTRY STV_DEFAULT"
_Z15CUDA_BFS_KERNELP4NodePiS1_S1_S1_Pb:
.text._Z15CUDA_BFS_KERNELP4NodePiS1_S1_S1_Pb:
[----:B------:R-:W0:Y:S01]  /*0000*/  LDC R1, c[0x0][0x37c] ;  /* 0x0000df00ff017b82 */ /* 0x000e220000000800 */
[----:B------:R-:W1:Y:S01]  /*0010*/  S2R R19, SR_TID.X ;  /* 0x0000000000137919 */ /* 0x000e620000002100 */
[----:B------:R-:W2:Y:S01]  /*0020*/  LDCU UR4, c[0x0][0x2f8] ;  /* 0x00005f00ff0477ac */ /* 0x000ea20008000800 */
[----:B0-----:R-:W-:Y:S01]  /*0030*/  VIADD R1, R1, 0xfffffff8 ;  /* 0xfffffff801017836 */ /* 0x001fe20000000000 */
[----:B------:R-:W0:Y:S01]  /*0040*/  LDCU UR5, c[0x0][0x2fc] ;  /* 0x00005f80ff0577ac */ /* 0x000e220008000800 */
[----:B------:R-:W3:Y:S03]  /*0050*/  LDCU.64 UR36, c[0x0][0x358] ;  /* 0x00006b00ff2477ac */ /* 0x000ee60008000a00 */
[----:B--2---:R-:W-:-:S05]  /*0060*/  IADD3 R2, P1, PT, R1, UR4, RZ ;  /* 0x0000000401027c10 */ /* 0x004fca000ff3e0ff */
[----:B0-----:R-:W-:Y:S01]  /*0070*/  IMAD.X R18, RZ, RZ, UR5, P1 ;  /* 0x00000005ff127e24 */ /* 0x001fe200088e06ff */
[----:B-1----:R-:W-:-:S13]  /*0080*/  ISETP.NE.AND P0, PT, R19, RZ, PT ;  /* 0x000000ff1300720c */ /* 0x002fda0003f05270 */
[----:B---3--:R-:W-:Y:S05]  /*0090*/  @P0 BRA `(.L_x_0) ;  /* 0x0000000000b40947 */ /* 0x008fea0003800000 */
[----:B------:R-:W-:Y:S01]  /*00a0*/  MOV R0, 0x0 ;  /* 0x0000000000007802 */ /* 0x000fe20000000f00 */
[----:B------:R-:W0:Y:S01]  /*00b0*/  LDCU.64 UR4, c[0x4][0x8] ;  /* 0x01000100ff0477ac */ /* 0x000e220008000a00 */
[----:B------:R-:W-:Y:S02]  /*00c0*/  CS2R R6, SRZ ;  /* 0x0000000000067805 */ /* 0x000fe4000001ff00 */
[----:B------:R1:W2:Y:S01]  /*00d0*/  LDC.64 R8, c[0x4][R0] ;  /* 0x0100000000087b82 */ /* 0x0002a20000000a00 */
[----:B0-----:R-:W-:Y:S02]  /*00e0*/  IMAD.U32 R4, RZ, RZ, UR4 ;  /* 0x00000004ff047e24 */ /* 0x001fe4000f8e00ff */
[----:B-1----:R-:W-:-:S07]  /*00f0*/  IMAD.U32 R5, RZ, RZ, UR5 ;  /* 0x00000005ff057e24 */ /* 0x002fce000f8e00ff */
[----:B------:R-:W-:-:S07]  /*0100*/  LEPC R20, `(.L_x_1) ;  /* 0x000000001014794e */ /* 0x000fce0000000000 */
[----:B--2---:R-:W-:Y:S05]  /*0110*/  CALL.ABS.NOINC R8 ;  /* 0x0000000008007343 */ /* 0x004fea0003c00000 */
.L_x_1:
[----:B------:R-:W0:Y:S02]  /*0120*/  LDC.64 R4, c[0x0][0x398] ;  /* 0x0000e600ff047b82 */ /* 0x000e240000000a00 */
[----:B0-----:R-:W2:Y:S02]  /*0130*/  LDG.E R4, desc[UR36][R4.64] ;  /* 0x0000002404047981 */ /* 0x001ea4000c1e1900 */
[----:B--2---:R-:W-:-:S13]  /*0140*/  ISETP.GE.AND P0, PT, R4, 0x1, PT ;  /* 0x000000010400780c */ /* 0x004fda0003f06270 */
[----:B------:R-:W-:Y:S05]  /*0150*/  @!P0 BRA `(.L_x_2) ;  /* 0x0000000000548947 */ /* 0x000fea0003800000 */
[----:B------:R-:W-:Y:S01]  /*0160*/  BSSY.RECONVERGENT B6, `(.L_x_2) ;  /* 0x0000014000067945 */ /* 0x000fe20003800200 */
[----:B------:R-:W-:-:S07]  /*0170*/  IMAD.MOV.U32 R16, RZ, RZ, RZ ;  /* 0x000000ffff107224 */ /* 0x000fce00078e00ff */
.L_x_4:
[----:B------:R-:W0:Y:S01]  /*0180*/  LDC.64 R8, c[0x0][0x380] ;  /* 0x0000e000ff087b82 */ /* 0x000e220000000a00 */
[----:B------:R-:W-:Y:S01]  /*0190*/  MOV R0, 0x0 ;  /* 0x0000000000007802 */ /* 0x000fe20000000f00 */
[----:B------:R-:W1:Y:S01]  /*01a0*/  LDCU.64 UR4, c[0x4][0x10] ;  /* 0x01000200ff0477ac */ /* 0x000e620008000a00 */
[----:B0-----:R-:W-:-:S06]  /*01b0*/  IMAD.WIDE.U32 R8, R16, 0x14, R8 ;  /* 0x0000001410087825 */ /* 0x001fcc00078e0008 */
[----:B------:R-:W2:Y:S01]  /*01c0*/  LDG.E R8, desc[UR36][R8.64] ;  /* 0x0000002408087981 */ /* 0x000ea2000c1e1900 */
[----:B------:R0:W3:Y:S01]  /*01d0*/  LDC.64 R10, c[0x4][R0] ;  /* 0x01000000000a7b82 */ /* 0x0000e20000000a00 */
[----:B-1----:R-:W-:Y:S01]  /*01e0*/  MOV R4, UR4 ;  /* 0x0000000400047c02 */ /* 0x002fe20008000f00 */
[----:B------:R-:W-:Y:S02]  /*01f0*/  IMAD.U32 R5, RZ, RZ, UR5 ;  /* 0x00000005ff057e24 */ /* 0x000fe4000f8e00ff */
[----:B------:R-:W-:Y:S02]  /*0200*/  IMAD.MOV.U32 R6, RZ, RZ, R2 ;  /* 0x000000ffff067224 */ /* 0x000fe400078e0002 */
[----:B------:R-:W-:Y:S01]  /*0210*/  IMAD.MOV.U32 R7, RZ, RZ, R18 ;  /* 0x000000ffff077224 */ /* 0x000fe200078e0012 */
[----:B--23--:R0:W-:Y:S06]  /*0220*/  STL [R1], R8 ;  /* 0x0000000801007387 */ /* 0x00c1ec0000100800 */
[----:B------:R-:W-:-:S07]  /*0230*/  LEPC R20, `(.L_x_3) ;  /* 0x000000001014794e */ /* 0x000fce0000000000 */
[----:B0-----:R-:W-:Y:S05]  /*0240*/  CALL.ABS.NOINC R10 ;  /* 0x000000000a007343 */ /* 0x001fea0003c00000 */
.L_x_3:
[----:B------:R-:W0:Y:S02]  /*0250*/  LDC.64 R4, c[0x0][0x398] ;  /* 0x0000e600ff047b82 */ /* 0x000e240000000a00 */
[----:B0-----:R-:W2:Y:S01]  /*0260*/  LDG.E R5, desc[UR36][R4.64] ;  /* 0x0000002404057981 */ /* 0x001ea2000c1e1900 */
[----:B------:R-:W-:-:S05]  /*0270*/  VIADD R16, R16, 0x1 ;  /* 0x0000000110107836 */ /* 0x000fca0000000000 */
[----:B--2---:R-:W-:-:S13]  /*0280*/  ISETP.GE.AND P0, PT, R16, R5, PT ;  /* 0x000000051000720c */ /* 0x004fda0003f06270 */
[----:B------:R-:W-:Y:S05]  /*0290*/  @!P0 BRA `(.L_x_4) ;  /* 0xfffffffc00b88947 */ /* 0x000fea000383ffff */
[----:B------:R-:W-:Y:S05]  /*02a0*/  BSYNC.RECONVERGENT B6 ;  /* 0x0000000000067941 */ /* 0x000fea0003800200 */
.L_x_2:
[----:B------:R-:W-:Y:S01]  /*02b0*/  MOV R0, 0x0 ;  /* 0x0000000000007802 */ /* 0x000fe20000000f00 */
[----:B------:R-:W0:Y:S01]  /*02c0*/  LDCU.64 UR4, c[0x4][0x18] ;  /* 0x01000300ff0477ac */ /* 0x000e220008000a00 */
[----:B------:R-:W-:Y:S02]  /*02d0*/  CS2R R6, SRZ ;  /* 0x0000000000067805 */ /* 0x000fe4000001ff00 */
[----:B------:R1:W2:Y:S01]  /*02e0*/  LDC.64 R8, c[0x4][R0] ;  /* 0x0100000000087b82 */ /* 0x0002a20000000a00 */
[----:B0-----:R-:W-:Y:S01]  /*02f0*/  MOV R4, UR4 ;  /* 0x0000000400047c02 */ /* 0x001fe20008000f00 */
[----:B-1----:R-:W-:-:S07]  /*0300*/  IMAD.U32 R5, RZ, RZ, UR5 ;  /* 0x00000005ff057e24 */ /* 0x002fce000f8e00ff */
[----:B------:R-:W-:-:S07]  /*0310*/  LEPC R20, `(.L_x_5) ;  /* 0x000000001014794e */ /* 0x000fce0000000000 */
[----:B--2---:R-:W-:Y:S05]  /*0320*/  CALL.ABS.NOINC R8 ;  /* 0x0000000008007343 */ /* 0x004fea0003c00000 */
.L_x_5:
[----:B------:R-:W0:Y:S01]  /*0330*/  S2UR UR5, SR_CgaCtaId ;  /* 0x00000000000579c3 */ /* 0x000e220000008800 */
[----:B------:R-:W-:Y:S02]  /*0340*/  UMOV UR4, 0x400 ;  /* 0x0000040000047882 */ /* 0x000fe40000000000 */
[----:B0-----:R-:W-:-:S09]  /*0350*/  ULEA UR4, UR5, UR4, 0x18 ;  /* 0x0000000405047291 */ /* 0x001fd2000f8ec0ff */
[----:B------:R-:W-:Y:S03]  /*0360*/  STS [UR4], RZ ;  /* 0x000000ffff007988 */ /* 0x000fe60008000804 */
.L_x_0:
[----:B------:R-:W-:Y:S05]  /*0370*/  WARPSYNC.ALL ;  /* 0x0000000000007948 */ /* 0x000fea0003800000 */
[----:B------:R-:W0:Y:S08]  /*0380*/  LDC R0, c[0x0][0x360] ;  /* 0x0000d800ff007b82 */ /* 0x000e300000000800 */
[----:B------:R-:W-:Y:S08]  /*0390*/  BAR.SYNC.DEFER_BLOCKING 0x0 ;  /* 0x0000000000007b1d */ /* 0x000ff00000010000 */
[----:B------:R-:W0:Y:S08]  /*03a0*/  S2UR UR4, SR_CTAID.X ;  /* 0x00000000000479c3 */ /* 0x000e300000002500 */
[----:B------:R-:W1:Y:S01]  /*03b0*/  LDC.64 R16, c[0x0][0x380] ;  /* 0x0000e000ff107b82 */ /* 0x000e620000000a00 */
[----:B0-----:R-:W-:-:S05]  /*03c0*/  IMAD R3, R0, UR4, R19 ;  /* 0x0000000400037c24 */ /* 0x001fca000f8e0213 */
[C---:B------:R-:W-:Y:S01]  /*03d0*/  ISETP.GE.AND P0, PT, R3.reuse, 0x6, PT ;  /* 0x000000060300780c */ /* 0x040fe20003f06270 */
[----:B-1----:R-:W-:-:S12]  /*03e0*/  IMAD.WIDE R16, R3, 0x14, R16 ;  /* 0x0000001403107825 */ /* 0x002fd800078e0210 */
[----:B------:R-:W0:Y:S02]  /*03f0*/  @P0 LDC.64 R4, c[0x0][0x3a8] ;  /* 0x0000ea00ff040b82 */ /* 0x000e240000000a00 */
[----:B0-----:R0:W-:Y:S04]  /*0400*/  @P0 STG.E.U8 desc[UR36][R4.64], RZ ;  /* 0x000000ff04000986 */ /* 0x0011e8000c101124 */
[----:B------:R-:W2:Y:S02]  /*0410*/  LDG.E.U8 R0, desc[UR36][R16.64+0xc] ;  /* 0x00000c2410007981 */ /* 0x000ea4000c1e1100 */
[----:B--2---:R-:W-:-:S13]  /*0420*/  ISETP.NE.AND P0, PT, R0, RZ, PT ;  /* 0x000000ff0000720c */ /* 0x004fda0003f05270 */
[----:B0-----:R-:W-:Y:S05]  /*0430*/  @P0 EXIT ;  /* 0x000000000000094d */ /* 0x001fea0003800000 */
[----:B------:R-:W2:Y:S01]  /*0440*/  LDG.E R0, desc[UR36][R16.64] ;  /* 0x0000002410007981 */ /* 0x000ea2000c1e1900 */
[----:B------:R-:W-:Y:S01]  /*0450*/  MOV R3, 0x0 ;  /* 0x0000000000037802 */ /* 0x000fe20000000f00 */
[----:B------:R-:W0:Y:S01]  /*0460*/  LDCU.64 UR4, c[0x4][0x20] ;  /* 0x01000400ff0477ac */ /* 0x000e220008000a00 */
[----:B------:R-:W-:Y:S01]  /*0470*/  IMAD.MOV.U32 R6, RZ, RZ, R2 ;  /* 0x000000ffff067224 */ /* 0x000fe200078e0002 */
[----:B------:R-:W-:Y:S01]  /*0480*/  MOV R7, R18 ;  /* 0x0000001200077202 */ /* 0x000fe20000000f00 */
[----:B------:R1:W3:Y:S01]  /*0490*/  LDC.64 R8, c[0x4][R3] ;  /* 0x0100000003087b82 */ /* 0x0002e20000000a00 */
[----:B0-----:R-:W-:Y:S02]  /*04a0*/  IMAD.U32 R4, RZ, RZ, UR4 ;  /* 0x00000004ff047e24 */ /* 0x001fe4000f8e00ff */
[----:B------:R-:W-:Y:S01]  /*04b0*/  IMAD.U32 R5, RZ, RZ, UR5 ;  /* 0x00000005ff057e24 */ /* 0x000fe2000f8e00ff */
[----:B--23--:R1:W-:Y:S06]  /*04c0*/  STL [R1], R0 ;  /* 0x0000000001007387 */ /* 0x00c3ec0000100800 */
[----:B------:R-:W-:-:S07]  /*04d0*/  LEPC R20, `(.L_x_6) ;  /* 0x000000001014794e */ /* 0x000fce0000000000 */
[----:B-1----:R-:W-:Y:S05]  /*04e0*/  CALL.ABS.NOINC R8 ;  /* 0x0000000008007343 */ /* 0x002fea0003c00000 */
.L_x_6:
[----:B------:R-:W0:Y:S01]  /*04f0*/  LDC.64 R4, c[0x0][0x3a0] ;  /* 0x0000e800ff047b82 */ /* 0x000e220000000a00 */
[----:B------:R-:W-:-:S05]  /*0500*/  IMAD.MOV.U32 R8, RZ, RZ, 0x1 ;  /* 0x00000001ff087424 */ /* 0x000fca00078e00ff */
[----:B------:R1:W-:Y:S04]  /*0510*/  STG.E.U8 desc[UR36][R16.64+0xc], R8 ;  /* 0x00000c0810007986 */ /* 0x0003e8000c101124 */
[----:B0-----:R-:W2:Y:S01]  /*0520*/  LDG.E R5, desc[UR36][R4.64] ;  /* 0x0000002404057981 */ /* 0x001ea2000c1e1900 */
[----:B------:R-:W-:Y:S05]  /*0530*/  WARPSYNC.ALL ;  /* 0x0000000000007948 */ /* 0x000fea0003800000 */
[----:B--2---:R1:W-:Y:S01]  /*0540*/  STG.E desc[UR36][R16.64+0x10], R5 ;  /* 0x0000100510007986 */ /* 0x0043e2000c101924 */
[----:B------:R-:W-:Y:S06]  /*0550*/  BAR.SYNC.DEFER_BLOCKING 0x0 ;  /* 0x0000000000007b1d */ /* 0x000fec0000010000 */
[----:B------:R-:W2:Y:S01]  /*0560*/  LDG.E R0, desc[UR36][R16.64+0x8] ;  /* 0x0000082410007981 */ /* 0x000ea2000c1e1900 */
[----:B------:R-:W-:Y:S01]  /*0570*/  BSSY B0, `(.L_x_7) ;  /* 0x0000046000007945 */ /* 0x000fe20003800000 */
[----:B--2---:R-:W-:-:S13]  /*0580*/  ISETP.GE.AND P0, PT, R0, 0x1, PT ;  /* 0x000000010000780c */ /* 0x004fda0003f06270 */
[----:B-1----:R-:W-:Y:S05]  /*0590*/  @!P0 BRA `(.L_x_8) ;  /* 0x00000004000c8947 */ /* 0x002fea0003800000 */
[----:B------:R-:W2:Y:S01]  /*05a0*/  LDG.E R3, desc[UR36][R16.64+0x4] ;  /* 0x0000042410037981 */ /* 0x000ea2000c1e1900 */
[----:B------:R-:W-:Y:S01]  /*05b0*/  BSSY B1, `(.L_x_9) ;  /* 0x000001b000017945 */ /* 0x000fe20003800000 */
[----:B--2---:R-:W-:-:S05]  /*05c0*/  IMAD.IADD R0, R3, 0x1, R0 ;  /* 0x0000000103007824 */ /* 0x004fca00078e0200 */
[----:B------:R-:W-:-:S05]  /*05d0*/  VIADDMNMX R4, R3, 0x1, R0, !PT ;  /* 0x0000000103047846 */ /* 0x000fca0007800100 */
[----:B------:R-:W-:Y:S02]  /*05e0*/  IMAD.IADD R5, R4, 0x1, -R3 ;  /* 0x0000000104057824 */ /* 0x000fe400078e0a03 */
[----:B------:R-:W-:-:S03]  /*05f0*/  IMAD.IADD R4, R3, 0x1, -R4 ;  /* 0x0000000103047824 */ /* 0x000fc600078e0a04 */
[----:B------:R-:W-:Y:S02]  /*0600*/  LOP3.LUT P1, R10, R5, 0x3, RZ, 0xc0, !PT ;  /* 0x00000003050a7812 */ /* 0x000fe4000782c0ff */
[----:B------:R-:W-:-:S11]  /*0610*/  ISETP.GT.U32.AND P0, PT, R4, -0x4, PT ;  /* 0xfffffffc0400780c */ /* 0x000fd60003f04070 */
[----:B------:R-:W-:Y:S05]  /*0620*/  @!P1 BRA `(.L_x_10) ;  /* 0x00000000004c9947 */ /* 0x000fea0003800000 */
[----:B------:R-:W0:Y:S01]  /*0630*/  S2R R12, SR_CgaCtaId ;  /* 0x00000000000c7919 */ /* 0x000e220000008800 */
[----:B------:R-:W1:Y:S01]  /*0640*/  LDC.64 R4, c[0x0][0x3a8] ;  /* 0x0000ea00ff047b82 */ /* 0x000e620000000a00 */
[----:B------:R-:W-:Y:S02]  /*0650*/  MOV R11, 0x400 ;  /* 0x00000400000b7802 */ /* 0x000fe40000000f00 */
[----:B------:R-:W-:-:S05]  /*0660*/  IADD3 R14, PT, PT, -R10, RZ, RZ ;  /* 0x000000ff0a0e7210 */ /* 0x000fca0007ffe1ff */
[----:B------:R-:W2:Y:S08]  /*0670*/  LDC.64 R6, c[0x0][0x390] ;  /* 0x0000e400ff067b82 */ /* 0x000eb00000000a00 */
[----:B------:R-:W3:Y:S01]  /*0680*/  LDC.64 R8, c[0x0][0x388] ;  /* 0x0000e200ff087b82 */ /* 0x000ee20000000a00 */
[----:B0-----:R-:W-:-:S07]  /*0690*/  LEA R15, R12, R11, 0x18 ;  /* 0x0000000b0c0f7211 */ /* 0x001fce00078ec0ff */
.L_x_11:
[C---:B0--3--:R-:W-:Y:S01]  /*06a0*/  IMAD.WIDE R10, R3.reuse, 0x4, R8 ;  /* 0x00000004030a7825 */ /* 0x049fe200078e0208 */
[----:B------:R-:W2:Y:S05]  /*06b0*/  LDS R13, [R15] ;  /* 0x000000000f0d7984 */ /* 0x000eaa0000000800 */
[----:B------:R-:W3:Y:S01]  /*06c0*/  LDG.E R11, desc[UR36][R10.64] ;  /* 0x000000240a0b7981 */ /* 0x000ee2000c1e1900 */
[----:B------:R-:W-:Y:S01]  /*06d0*/  VIADD R14, R14, 0x1 ;  /* 0x000000010e0e7836 */ /* 0x000fe20000000000 */
[----:B------:R-:W-:Y:S05]  /*06e0*/  YIELD ;  /* 0x0000000000007946 */ /* 0x000fea0003800000 */
[----:B------:R-:W-:Y:S01]  /*06f0*/  ISETP.NE.AND P1, PT, R14, RZ, PT ;  /* 0x000000ff0e00720c */ /* 0x000fe20003f25270 */
[----:B------:R0:W-:Y:S01]  /*0700*/  ATOMS.POPC.INC.32 RZ, [R15+URZ] ;  /* 0x000000000fff7f8c */ /* 0x0001e2000d8000ff */
[----:B------:R-:W-:-:S02]  /*0710*/  VIADD R3, R3, 0x1 ;  /* 0x0000000103037836 */ /* 0x000fc40000000000 */
[----:B--2---:R-:W-:-:S05]  /*0720*/  IMAD.WIDE R12, R13, 0x4, R6 ;  /* 0x000000040d0c7825 */ /* 0x004fca00078e0206 */
[----:B---3--:R0:W-:Y:S04]  /*0730*/  STG.E desc[UR36][R12.64], R11 ;  /* 0x0000000b0c007986 */ /* 0x0081e8000c101924 */
[----:B-1----:R0:W-:Y:S01]  /*0740*/  STG.E.U8 desc[UR36][R4.64], RZ ;  /* 0x000000ff04007986 */ /* 0x0021e2000c101124 */
[----:B------:R-:W-:Y:S05]  /*0750*/  @P1 BRA `(.L_x_11) ;  /* 0xfffffffc00d01947 */ /* 0x000fea000383ffff */
.L_x_10:
[----:B------:R-:W-:Y:S05]  /*0760*/  BSYNC B1 ;  /* 0x0000000000017941 */ /* 0x000fea0003800000 */
.L_x_9:
[----:B------:R-:W-:Y:S05]  /*0770*/  @P0 BRA `(.L_x_8) ;  /* 0x0000000000940947 */ /* 0x000fea0003800000 */
[----:B0-----:R-:W0:Y:S01]  /*0780*/  S2R R11, SR_CgaCtaId ;  /* 0x00000000000b7919 */ /* 0x001e220000008800 */
[----:B------:R-:W1:Y:S01]  /*0790*/  LDC.64 R8, c[0x0][0x388] ;  /* 0x0000e200ff087b82 */ /* 0x000e620000000a00 */
[----:B------:R-:W-:-:S07]  /*07a0*/  MOV R12, 0x400 ;  /* 0x00000400000c7802 */ /* 0x000fce0000000f00 */
[----:B------:R-:W2:Y:S08]  /*07b0*/  LDC.64 R4, c[0x0][0x3a8] ;  /* 0x0000ea00ff047b82 */ /* 0x000eb00000000a00 */
[----:B------:R-:W3:Y:S01]  /*07c0*/  LDC.64 R6, c[0x0][0x390] ;  /* 0x0000e400ff067b82 */ /* 0x000ee20000000a00 */
[----:B-1----:R-:W-:-:S05]  /*07d0*/  IADD3 R8, P0, PT, R8, 0x8, RZ ;  /* 0x0000000808087810 */ /* 0x002fca0007f1e0ff */
[----:B------:R-:W-:Y:S01]  /*07e0*/  IMAD.X R9, RZ, RZ, R9, P0 ;  /* 0x000000ffff097224 */ /* 0x000fe200000e0609 */
[----:B0-----:R-:W-:-:S07]  /*07f0*/  LEA R12, R11, R12, 0x18 ;  /* 0x0000000c0b0c7211 */ /* 0x001fce00078ec0ff */
.L_x_12:
[----:B------:R-:W-:Y:S01]  /*0800*/  IMAD.WIDE R10, R3, 0x4, R8 ;  /* 0x00000004030a7825 */ /* 0x000fe200078e0208 */
[----:B----4-:R-:W3:Y:S04]  /*0810*/  LDS R15, [R12] ;  /* 0x000000000c0f7984 */ /* 0x010ee80000000800 */
[----:B------:R-:W4:Y:S01]  /*0820*/  LDG.E R13, desc[UR36][R10.64+-0x8] ;  /* 0xfffff8240a0d7981 */ /* 0x000f22000c1e1900 */
[--C-:B---3--:R-:W-:Y:S01]  /*0830*/  IMAD.WIDE R14, R15, 0x4, R6.reuse ;  /* 0x000000040f0e7825 */ /* 0x108fe200078e0206 */
[----:B------:R-:W-:Y:S05]  /*0840*/  YIELD ;  /* 0x0000000000007946 */ /* 0x000fea0003800000 */
[----:B------:R-:W-:Y:S04]  /*0850*/  ATOMS.POPC.INC.32 RZ, [R12+URZ] ;  /* 0x000000000cff7f8c */ /* 0x000fe8000d8000ff */
[----:B------:R-:W0:Y:S04]  /*0860*/  LDS R17, [R12] ;  /* 0x000000000c117984 */ /* 0x000e280000000800 */
[----:B------:R-:W-:Y:S04]  /*0870*/  ATOMS.POPC.INC.32 RZ, [R12+URZ] ;  /* 0x000000000cff7f8c */ /* 0x000fe8000d8000ff */
[----:B----4-:R-:W-:Y:S04]  /*0880*/  STG.E desc[UR36][R14.64], R13 ;  /* 0x0000000d0e007986 */ /* 0x010fe8000c101924 */
[----:B--2---:R-:W-:Y:S04]  /*0890*/  STG.E.U8 desc[UR36][R4.64], RZ ;  /* 0x000000ff04007986 */ /* 0x004fe8000c101124 */
[----:B------:R-:W2:Y:S01]  /*08a0*/  LDG.E R21, desc[UR36][R10.64+-0x4] ;  /* 0xfffffc240a157981 */ /* 0x000ea2000c1e1900 */
[----:B0-----:R-:W-:-:S03]  /*08b0*/  IMAD.WIDE R16, R17, 0x4, R6 ;  /* 0x0000000411107825 */ /* 0x001fc600078e0206 */
[----:B------:R-:W0:Y:S04]  /*08c0*/  LDS R15, [R12] ;  /* 0x000000000c0f7984 */ /* 0x000e280000000800 */
[----:B------:R-:W-:Y:S04]  /*08d0*/  ATOMS.POPC.INC.32 RZ, [R12+URZ] ;  /* 0x000000000cff7f8c */ /* 0x000fe8000d8000ff */
[----:B------:R-:W1:Y:S01]  /*08e0*/  LDS R25, [R12] ;  /* 0x000000000c197984 */ /* 0x000e620000000800 */
[----:B------:R-:W-:-:S03]  /*08f0*/  VIADD R3, R3, 0x4 ;  /* 0x0000000403037836 */ /* 0x000fc60000000000 */
[----:B------:R-:W-:Y:S04]  /*0900*/  ATOMS.POPC.INC.32 RZ, [R12+URZ] ;  /* 0x000000000cff7f8c */ /* 0x000fe8000d8000ff */
[----:B--2---:R1:W-:Y:S04]  /*0910*/  STG.E desc[UR36][R16.64], R21 ;  /* 0x0000001510007986 */ /* 0x0043e8000c101924 */
[----:B------:R4:W-:Y:S04]  /*0920*/  STG.E.U8 desc[UR36][R4.64], RZ ;  /* 0x000000ff04007986 */ /* 0x0009e8000c101124 */
[----:B------:R-:W2:Y:S01]  /*0930*/  LDG.E R23, desc[UR36][R10.64] ;  /* 0x000000240a177981 */ /* 0x000ea2000c1e1900 */
[----:B0-----:R-:W-:-:S05]  /*0940*/  IMAD.WIDE R14, R15, 0x4, R6 ;  /* 0x000000040f0e7825 */ /* 0x001fca00078e0206 */
[----:B--2---:R4:W-:Y:S04]  /*0950*/  STG.E desc[UR36][R14.64], R23 ;  /* 0x000000170e007986 */ /* 0x0049e8000c101924 */
[----:B------:R4:W-:Y:S04]  /*0960*/  STG.E.U8 desc[UR36][R4.64], RZ ;  /* 0x000000ff04007986 */ /* 0x0009e8000c101124 */
[----:B------:R-:W2:Y:S01]  /*0970*/  LDG.E R13, desc[UR36][R10.64+0x4] ;  /* 0x000004240a0d7981 */ /* 0x000ea2000c1e1900 */
[----:B-1----:R-:W-:Y:S01]  /*0980*/  IMAD.WIDE R16, R25, 0x4, R6 ;  /* 0x0000000419107825 */ /* 0x002fe200078e0206 */
[----:B------:R-:W-:-:S04]  /*0990*/  ISETP.GE.AND P0, PT, R3, R0, PT ;  /* 0x000000000300720c */ /* 0x000fc80003f06270 */
[----:B--2---:R4:W-:Y:S04]  /*09a0*/  STG.E desc[UR36][R16.64], R13 ;  /* 0x0000000d10007986 */ /* 0x0049e8000c101924 */
[----:B------:R4:W-:Y:S05]  /*09b0*/  STG.E.U8 desc[UR36][R4.64], RZ ;  /* 0x000000ff04007986 */ /* 0x0009ea000c101124 */
[----:B------:R-:W-:Y:S05]  /*09c0*/  @!P0 BRA `(.L_x_12) ;  /* 0xfffffffc008c8947 */ /* 0x000fea000383ffff */
.L_x_8:
[----:B------:R-:W-:Y:S05]  /*09d0*/  BSYNC B0 ;  /* 0x0000000000007941 */ /* 0x000fea0003800000 */
.L_x_7:
[----:B------:R-:W1:Y:S01]  /*09e0*/  S2UR UR5, SR_CgaCtaId ;  /* 0x00000000000579c3 */ /* 0x000e620000008800 */
[----:B------:R-:W-:Y:S01]  /*09f0*/  UMOV UR4, 0x400 ;  /* 0x0000040000047882 */ /* 0x000fe20000000000 */
[----:B------:R-:W-:Y:S01]  /*0a00*/  ISETP.NE.AND P0, PT, R19, RZ, PT ;  /* 0x000000ff1300720c */ /* 0x000fe20003f05270 */
[----:B------:R-:W-:Y:S05]  /*0a10*/  BSSY.RECONVERGENT B6, `(.L_x_13) ;  /* 0x0000025000067945 */ /* 0x000fea0003800200 */
[----:B0---4-:R-:W0:Y:S01]  /*0a20*/  LDC.64 R4, c[0x0][0x398] ;  /* 0x0000e600ff047b82 */ /* 0x011e220000000a00 */
[----:B-1----:R-:W-:-:S09]  /*0a30*/  ULEA UR4, UR5, UR4, 0x18 ;  /* 0x0000000405047291 */ /* 0x002fd2000f8ec0ff */
[----:B------:R-:W0:Y:S04]  /*0a40*/  LDS R3, [UR4] ;  /* 0x00000004ff037984 */ /* 0x000e280008000800 */
[----:B0-----:R0:W-:Y:S01]  /*0a50*/  STG.E desc[UR36][R4.64], R3 ;  /* 0x0000000304007986 */ /* 0x0011e2000c101924 */
[----:B------:R-:W-:Y:S05]  /*0a60*/  @P0 BRA `(.L_x_14) ;  /* 0x00000000007c0947 */ /* 0x000fea0003800000 */
        /* <DEDUP_REMOVED lines=8> */
.L_x_15:
[----:B------:R-:W0:Y:S02]  /*0af0*/  LDC.64 R4, c[0x0][0x398] ;  /* 0x0000e600ff047b82 */ /* 0x000e240000000a00 */
[----:B0-----:R-:W2:Y:S02]  /*0b00*/  LDG.E R4, desc[UR36][R4.64] ;  /* 0x0000002404047981 */ /* 0x001ea4000c1e1900 */
[----:B--2---:R-:W-:-:S13]  /*0b10*/  ISETP.GE.AND P0, PT, R4, 0x1, PT ;  /* 0x000000010400780c */ /* 0x004fda0003f06270 */
[----:B------:R-:W-:Y:S05]  /*0b20*/  @!P0 BRA `(.L_x_14) ;  /* 0x00000000004c8947 */ /* 0x000fea0003800000 */
[----:B------:R-:W-:-:S07]  /*0b30*/  IMAD.MOV.U32 R16, RZ, RZ, RZ ;  /* 0x000000ffff107224 */ /* 0x000fce00078e00ff */
.L_x_17:
[----:B------:R-:W0:Y:S01]  /*0b40*/  LDC.64 R8, c[0x0][0x390] ;  /* 0x0000e400ff087b82 */ /* 0x000e220000000a00 */
[----:B------:R-:W-:Y:S01]  /*0b50*/  MOV R0, 0x0 ;  /* 0x0000000000007802 */ /* 0x000fe20000000f00 */
[----:B------:R-:W1:Y:S01]  /*0b60*/  LDCU.64 UR4, c[0x4][0x10] ;  /* 0x01000200ff0477ac */ /* 0x000e620008000a00 */
[----:B0-----:R-:W-:-:S06]  /*0b70*/  IMAD.WIDE.U32 R8, R16, 0x4, R8 ;  /* 0x0000000410087825 */ /* 0x001fcc00078e0008 */
[----:B------:R-:W2:Y:S01]  /*0b80*/  LDG.E R8, desc[UR36][R8.64] ;  /* 0x0000002408087981 */ /* 0x000ea2000c1e1900 */
[----:B------:R0:W3:Y:S01]  /*0b90*/  LDC.64 R10, c[0x4][R0] ;  /* 0x01000000000a7b82 */ /* 0x0000e20000000a00 */
[----:B-1----:R-:W-:Y:S01]  /*0ba0*/  IMAD.U32 R4, RZ, RZ, UR4 ;  /* 0x00000004ff047e24 */ /* 0x002fe2000f8e00ff */
[----:B------:R-:W-:Y:S01]  /*0bb0*/  MOV R6, R2 ;  /* 0x0000000200067202 */ /* 0x000fe20000000f00 */
[----:B------:R-:W-:Y:S02]  /*0bc0*/  IMAD.U32 R5, RZ, RZ, UR5 ;  /* 0x00000005ff057e24 */ /* 0x000fe4000f8e00ff */
[----:B------:R-:W-:Y:S01]  /*0bd0*/  IMAD.MOV.U32 R7, RZ, RZ, R18 ;  /* 0x000000ffff077224 */ /* 0x000fe200078e0012 */
[----:B--23--:R0:W-:Y:S06]  /*0be0*/  STL [R1], R8 ;  /* 0x0000000801007387 */ /* 0x00c1ec0000100800 */
[----:B------:R-:W-:-:S07]  /*0bf0*/  LEPC R20, `(.L_x_16) ;  /* 0x000000001014794e */ /* 0x000fce0000000000 */
[----:B0-----:R-:W-:Y:S05]  /*0c00*/  CALL.ABS.NOINC R10 ;  /* 0x000000000a007343 */ /* 0x001fea0003c00000 */
.L_x_16:
[----:B------:R-:W0:Y:S02]  /*0c10*/  LDC.64 R4, c[0x0][0x398] ;  /* 0x0000e600ff047b82 */ /* 0x000e240000000a00 */
[----:B0-----:R-:W2:Y:S01]  /*0c20*/  LDG.E R5, desc[UR36][R4.64] ;  /* 0x0000002404057981 */ /* 0x001ea2000c1e1900 */
[----:B------:R-:W-:-:S05]  /*0c30*/  VIADD R16, R16, 0x1 ;  /* 0x0000000110107836 */ /* 0x000fca0000000000 */
[----:B--2---:R-:W-:-:S13]  /*0c40*/  ISETP.GE.AND P0, PT, R16, R5, PT ;  /* 0x000000051000720c */ /* 0x004fda0003f06270 */
[----:B------:R-:W-:Y:S05]  /*0c50*/  @!P0 BRA `(.L_x_17) ;  /* 0xfffffffc00b88947 */ /* 0x000fea000383ffff */
.L_x_14:
[----:B------:R-:W-:Y:S05]  /*0c60*/  BSYNC.RECONVERGENT B6 ;  /* 0x0000000000067941 */ /* 0x000fea0003800200 */
.L_x_13:
[----:B------:R-:W1:Y:S01]  /*0c70*/  S2UR UR5, SR_CgaCtaId ;  /* 0x00000000000579c3 */ /* 0x000e620000008800 */
[----:B------:R-:W-:Y:S01]  /*0c80*/  UMOV UR4, 0x400 ;  /* 0x0000040000047882 */ /* 0x000fe20000000000 */
[----:B0-----:R-:W-:Y:S01]  /*0c90*/  MOV R3, 0x0 ;  /* 0x0000000000037802 */ /* 0x001fe20000000f00 */
[----:B------:R-:W-:Y:S02]  /*0ca0*/  IMAD.MOV.U32 R6, RZ, RZ, R2 ;  /* 0x000000ffff067224 */ /* 0x000fe400078e0002 */
[----:B------:R-:W-:-:S03]  /*0cb0*/  IMAD.MOV.U32 R7, RZ, RZ, R18 ;  /* 0x000000ffff077224 */ /* 0x000fc600078e0012 */
[----:B------:R0:W2:Y:S01]  /*0cc0*/  LDC.64 R8, c[0x4][R3] ;  /* 0x0100000003087b82 */ /* 0x0000a20000000a00 */
[----:B-1----:R-:W-:-:S09]  /*0cd0*/  ULEA UR4, UR5, UR4, 0x18 ;  /* 0x0000000405047291 */ /* 0x002fd2000f8ec0ff */
[----:B------:R-:W1:Y:S02]  /*0ce0*/  LDS R0, [UR4] ;  /* 0x00000004ff007984 */ /* 0x000e640008000800 */
[----:B------:R-:W3:Y:S02]  /*0cf0*/  LDCU.64 UR4, c[0x4][0x30] ;  /* 0x01000600ff0477ac */ /* 0x000ee40008000a00 */
[----:B---3--:R-:W-:Y:S01]  /*0d00*/  IMAD.U32 R4, RZ, RZ, UR4 ;  /* 0x00000004ff047e24 */ /* 0x008fe2000f8e00ff */
[----:B------:R-:W-:Y:S01]  /*0d10*/  MOV R5, UR5 ;  /* 0x0000000500057c02 */ /* 0x000fe20008000f00 */
[----:B-12---:R0:W-:Y:S06]  /*0d20*/  STL [R1], R0 ;  /* 0x0000000001007387 */ /* 0x0061ec0000100800 */
[----:B------:R-:W-:-:S07]  /*0d30*/  LEPC R20, `(.L_x_18) ;  /* 0x000000001014794e */ /* 0x000fce0000000000 */
[----:B0-----:R-:W-:Y:S05]  /*0d40*/  CALL.ABS.NOINC R8 ;  /* 0x0000000008007343 */ /* 0x001fea0003c00000 */
.L_x_18:
[----:B------:R-:W-:Y:S05]  /*0d50*/  EXIT ;  /* 0x000000000000794d */ /* 0x000fea0003800000 */
.L_x_19:
[----:B------:R-:W-:-:S00]  /*0d60*/  BRA `(.L_x_19) ;  /* 0xfffffffc00fc7947 */ /* 0x000fc0000383ffff */
[----:B------:R-:W-:-:S00]  /*0d70*/  NOP ;  /* 0x0000000000007918 */ /* 0x000fc00000000000 */
        /* <DEDUP_REMOVED lines=8> */
.L_x_20:


//--------------------- .nv.global.init           --------------------------
	.section	.nv.global.init,"aw",@progbits
.nv.global.init:
	.type		$str$2,@object
	.size		$str$2,($str$1 - $str$2)
$str$2:
        /*0000*/ 	.byte	0x0a, 0x00
	.type		$str$1,@object
	.size		$str$1,($str$3 - $str$1)
$str$1:
        /*0002*/ 	.byte	0x4e, 0x6f, 0x64, 0x65, 0x20, 0x25, 0x64, 0x0a, 0x00
	.type		$str$3,@object
	.size		$str$3,($str - $str$3)
$str$3:
        /*000b*/ 	.byte	0x4e, 0x6f, 0x64, 0x65, 0x20, 0x6f, 0x72, 0x64, 0x65, 0x72, 0x3a, 0x20, 0x25, 0x64, 0x20, 0x0a
        /*001b*/ 	.byte	0x00
	.type		$str,@object
	.size		$str,($str$5 - $str)
$str:
        /*001c*/ 	.byte	0x43, 0x55, 0x44, 0x41, 0x20, 0x4e, 0x4f, 0x44, 0x45, 0x53, 0x20, 0x54, 0x4f, 0x20, 0x52, 0x55
        /*002c*/ 	.byte	0x4e, 0x3a, 0x0a, 0x00
	.type		$str$5,@object
	.size		$str$5,($str$4 - $str$5)
$str$5:
        /*0030*/ 	.byte	0x6c, 0x65, 0x6e, 0x67, 0x74, 0x68, 0x20, 0x6f, 0x66, 0x20, 0x66, 0x72, 0x6f, 0x6e, 0x74, 0x69
        /*0040*/ 	.byte	0x65, 0x72, 0x20, 0x25, 0x64, 0x0a, 0x00
	.type		$str$4,@object
	.size		$str$4,(.L_4 - $str$4)
$str$4:
        /*0047*/ 	.byte	0x43, 0x55, 0x44, 0x41, 0x20, 0x4e, 0x4f, 0x44, 0x45, 0x53, 0x20, 0x49, 0x4e, 0x20, 0x46, 0x52
        /*0057*/ 	.byte	0x4f, 0x4e, 0x54, 0x49, 0x45, 0x52, 0x3a, 0x0a, 0x00
.L_4:


//--------------------- .nv.shared._Z15CUDA_BFS_KERNELP4NodePiS1_S1_S1_Pb --------------------------
	.section	.nv.shared._Z15CUDA_BFS_KERNELP4NodePiS1_S1_S1_Pb,"aw",@nobits
	.sectionflags	@""
	.align	4
.nv.shared._Z15CUDA_BFS_KERNELP4NodePiS1_S1_S1_Pb:
	.zero		1028


//--------------------- .nv.shared.reserved.0     --------------------------
	.section	.nv.shared.reserved.0,"aw",@nobits
	.weak		__nv_reservedSMEM_offset_0_alias
	.size		__nv_reservedSMEM_offset_0_alias, 0, 64
	.other		__nv_reservedSMEM_offset_0_alias,@"STO_CUDA_RESERVED_SHARED STV_DEFAULT"
__nv_reservedSMEM_offset_0_alias:
	.zero		0
	.zero		64


//--------------------- .nv.constant0._Z15CUDA_BFS_KERNELP4NodePiS1_S1_S1_Pb --------------------------
	.section	.nv.constant0._Z15CUDA_BFS_KERNELP4NodePiS1_S1_S1_Pb,"a",@progbits
	.sectionflags	@""
	.align	4
.nv.constant0._Z15CUDA_BFS_KERNELP4NodePiS1_S1_S1_Pb:
	.zero		944


//--------------------- SYMBOLS --------------------------

	.type		.nv.reservedSmem.offset0,@object
	.size		.nv.reservedSmem.offset0,0x4
	.type		.nv.reservedSmem.cap,@object
	.size		.nv.reservedSmem.cap,0x4
	.type		vprintf,@function
